//
// Generated by NVIDIA NVVM Compiler
//
// Compiler Build ID: CL-36424714
// Cuda compilation tools, release 13.0, V13.0.88
// Based on NVVM 20.0.0
//

.version 9.0
.target sm_100
.address_size 64

	// .globl	sin_approx_f32

.visible .entry sin_approx_f32(
	.param .u64 .ptr .align 1 sin_approx_f32_param_0
)
{


	ret;

}


// ===== COMPILED SASS (sm_100) =====

	.target	sm_100

	.elftype	@"ET_EXEC"


//--------------------- .note.nv.tkinfo           --------------------------
	.section	.note.nv.tkinfo,"",@"SHT_NOTE"
	.sectionflags	@"SHF_NOTE_NV_TKINFO"
	.tkinfo
        /*0018*/ 	.word	0x00000002
        /*0030*/ 	.string	""
        /*0030*/ 	.string	"ptxas"
        /*0030*/ 	.string	"Cuda compilation tools, release 13.0, V13.0.88"
        /*0030*/ 	.string	"Build cuda_13.0.r13.0/compiler.36424714_0"
        /*0030*/ 	.string	"-arch sm_100 -m 64 "



//--------------------- .note.nv.cuinfo           --------------------------
	.section	.note.nv.cuinfo,"",@"SHT_NOTE"
	.sectionflags	@"SHF_NOTE_NV_CUINFO"
        /*0018*/ 	.short	0x0002
        /*001a*/ 	.short	0x0064
        /*001c*/ 	.short	0x0082
	.zero		2


//--------------------- .nv.info                  --------------------------
	.section	.nv.info,"",@"SHT_CUDA_INFO"
	.align	4


	//----- nvinfo : EIATTR_REGCOUNT
	.align		4
        /*0000*/ 	.byte	0x04, 0x2f
        /*0002*/ 	.short	(.L_1 - .L_0)
	.align		4
.L_0:
        /*0004*/ 	.word	index@(sin_approx_f32)
        /*0008*/ 	.word	0x00000004


	//----- nvinfo : EIATTR_FRAME_SIZE
	.align		4
.L_1:
        /*000c*/ 	.byte	0x04, 0x11
        /*000e*/ 	.short	(.L_3 - .L_2)
	.align		4
.L_2:
        /*0010*/ 	.word	index@(sin_approx_f32)
        /*0014*/ 	.word	0x00000000


	//----- nvinfo : EIATTR_MIN_STACK_SIZE
	.align		4
.L_3:
        /*0018*/ 	.byte	0x04, 0x12
        /*001a*/ 	.short	(.L_5 - .L_4)
	.align		4
.L_4:
        /*001c*/ 	.word	index@(sin_approx_f32)
        /*0020*/ 	.word	0x00000000
.L_5:


//--------------------- .nv.compat                --------------------------
	.section	.nv.compat,"",@"SHT_CUDA_COMPAT_INFO"
	.align	4
        /*0000*/ 	.byte	0x02, 0x09, 0x00, 0x00, 0x02, 0x02, 0x01, 0x00, 0x02, 0x05, 0x05, 0x00, 0x03, 0x07, 0x01, 0x01
        /*0010*/ 	.byte	0x02, 0x03, 0x00, 0x00, 0x02, 0x06, 0x01, 0x00, 0x04, 0x0b, 0x08, 0x00, 0x09, 0x00, 0x00, 0x00
        /*0020*/ 	.byte	0x00, 0x00, 0x00, 0x00


//--------------------- .nv.info.sin_approx_f32   --------------------------
	.section	.nv.info.sin_approx_f32,"",@"SHT_CUDA_INFO"
	.sectionflags	@""
	.align	4


	//----- nvinfo : EIATTR_CUDA_API_VERSION
	.align		4
        /*0000*/ 	.byte	0x04, 0x37
        /*0002*/ 	.short	(.L_7 - .L_6)
.L_6:
        /*0004*/ 	.word	0x00000082


	//----- nvinfo : EIATTR_KPARAM_INFO
	.align		4
.L_7:
        /*0008*/ 	.byte	0x04, 0x17
        /*000a*/ 	.short	(.L_9 - .L_8)
.L_8:
        /*000c*/ 	.word	0x00000000
        /*0010*/ 	.short	0x0000
        /*0012*/ 	.short	0x0000
        /*0014*/ 	.byte	0x00, 0xf5, 0x21, 0x00


	//----- nvinfo : EIATTR_SPARSE_MMA_MASK
	.align		4
.L_9:
        /*0018*/ 	.byte	0x03, 0x50
        /*001a*/ 	.short	0x0000


	//----- nvinfo : EIATTR_MAXREG_COUNT
	.align		4
        /*001c*/ 	.byte	0x03, 0x1b
        /*001e*/ 	.short	0x00ff


	//----- nvinfo : EIATTR_MERCURY_ISA_VERSION
	.align		4
        /*0020*/ 	.byte	0x03, 0x5f
        /*0022*/ 	.short	0x0101


	//----- nvinfo : EIATTR_VRC_CTA_INIT_COUNT
	.align		4
        /*0024*/ 	.byte	0x02, 0x4a
	.zero		1
	.zero		1


	//----- nvinfo : EIATTR_EXIT_INSTR_OFFSETS
	.align		4
        /*0028*/ 	.byte	0x04, 0x1c
        /*002a*/ 	.short	(.L_11 - .L_10)


	//   ....[0]....
.L_10:
        /*002c*/ 	.word	0x00000010


	//----- nvinfo : EIATTR_CBANK_PARAM_SIZE
	.align		4
.L_11:
        /*0030*/ 	.byte	0x03, 0x19
        /*0032*/ 	.short	0x0008


	//----- nvinfo : EIATTR_PARAM_CBANK
	.align		4
        /*0034*/ 	.byte	0x04, 0x0a
        /*0036*/ 	.short	(.L_13 - .L_12)
	.align		4
.L_12:
        /*0038*/ 	.word	index@(.nv.constant0.sin_approx_f32)
        /*003c*/ 	.short	0x0380
        /*003e*/ 	.short	0x0008


	//----- nvinfo : EIATTR_SW_WAR
	.align		4
.L_13:
        /*0040*/ 	.byte	0x04, 0x36
        /*0042*/ 	.short	(.L_15 - .L_14)
.L_14:
        /*0044*/ 	.word	0x00000008
.L_15:


//--------------------- .nv.callgraph             --------------------------
	.section	.nv.callgraph,"",@"SHT_CUDA_CALLGRAPH"
	.align	4
	.sectionentsize	8
	.align		4
        /*0000*/ 	.word	0x00000000
	.align		4
        /*0004*/ 	.word	0xffffffff
	.align		4
        /*0008*/ 	.word	0x00000000
	.align		4
        /*000c*/ 	.word	0xfffffffe
	.align		4
        /*0010*/ 	.word	0x00000000
	.align		4
        /*0014*/ 	.word	0xfffffffd
	.align		4
        /*0018*/ 	.word	0x00000000
	.align		4
        /*001c*/ 	.word	0xfffffffc


//--------------------- .text.sin_approx_f32      --------------------------
	.section	.text.sin_approx_f32,"ax",@progbits
	.align	128
        .global         sin_approx_f32
        .type           sin_approx_f32,@function
        .size           sin_approx_f32,(.L_x_1 - sin_approx_f32)
        .other          sin_approx_f32,@"STO_CUDA_ENTRY STV_DEFAULT"
sin_approx_f32:
.text.sin_approx_f32:
[----:B------:R-:W-:Y:S01]  /*0000*/  LDC R1, c[0x0][0x37c] ;  /* 0x0000df00ff017b82 */ /* 0x000fe20000000800 */
[----:B------:R-:W-:Y:S05]  /*0010*/  EXIT ;  /* 0x000000000000794d */ /* 0x000fea0003800000 */
.L_x_0:
[----:B------:R-:W-:-:S00]  /*0020*/  BRA `(.L_x_0) ;  /* 0xfffffffc00fc7947 */ /* 0x000fc0000383ffff */
[----:B------:R-:W-:-:S00]  /*0030*/  NOP ;  /* 0x0000000000007918 */ /* 0x000fc00000000000 */
        /* <DEDUP_REMOVED lines=12> */
.L_x_1:


//--------------------- .nv.shared.reserved.0     --------------------------
	.section	.nv.shared.reserved.0,"aw",@nobits
	.weak		__nv_reservedSMEM_offset_0_alias
	.size		__nv_reservedSMEM_offset_0_alias, 0, 64
	.other		__nv_reservedSMEM_offset_0_alias,@"STO_CUDA_RESERVED_SHARED STV_DEFAULT"
__nv_reservedSMEM_offset_0_alias:
	.zero		0
	.zero		64


//--------------------- .nv.constant0.sin_approx_f32 --------------------------
	.section	.nv.constant0.sin_approx_f32,"a",@progbits
	.sectionflags	@""
	.align	4
.nv.constant0.sin_approx_f32:
	.zero		904


//--------------------- SYMBOLS --------------------------

	.type		.nv.reservedSmem.offset0,@object
	.size		.nv.reservedSmem.offset0,0x4
